	.headerflags	@"EF_CUDA_TEXMODE_UNIFIED EF_CUDA_64BIT_ADDRESS EF_CUDA_ACCELERATORS EF_CUDA_SM90 EF_CUDA_VIRTUAL_SM(EF_CUDA_SM90)"
	.elftype	@"ET_EXEC"


//--------------------- .nv.info                  --------------------------
	.section	.nv.info,"",@"SHT_CUDA_INFO"
	.align	4


	//----- nvinfo : EIATTR_REGCOUNT
	.align		4
        /*0000*/ 	.byte	0x04, 0x2f
        /*0002*/ 	.short	(.L_3 - .L_2)
	.align		4
.L_2:
        /*0004*/ 	.word	index@(triton_poi_fused__native_batch_norm_legit_no_training_mul_sigmoid_19)
        /*0008*/ 	.word	0x00000017


	//----- nvinfo : EIATTR_MIN_STACK_SIZE
	.align		4
.L_3:
        /*000c*/ 	.byte	0x04, 0x12
        /*000e*/ 	.short	(.L_5 - .L_4)
	.align		4
.L_4:
        /*0010*/ 	.word	index@(triton_poi_fused__native_batch_norm_legit_no_training_mul_sigmoid_19)
        /*0014*/ 	.word	0x00000000


	//----- nvinfo : EIATTR_FRAME_SIZE
	.align		4
.L_5:
        /*0018*/ 	.byte	0x04, 0x11
        /*001a*/ 	.short	(.L_7 - .L_6)
	.align		4
.L_6:
        /*001c*/ 	.word	index@(triton_poi_fused__native_batch_norm_legit_no_training_mul_sigmoid_19)
        /*0020*/ 	.word	0x00000000


	//----- nvinfo : EIATTR_MIN_STACK_SIZE
	.align		4
.L_7:
        /*0024*/ 	.byte	0x04, 0x12
        /*0026*/ 	.short	(.L_9 - .L_8)
	.align		4
.L_8:
        /*0028*/ 	.word	index@(triton_poi_fused__native_batch_norm_legit_no_training_mul_sigmoid_19)
        /*002c*/ 	.word	0x00000000
.L_9:


//--------------------- .nv.info.triton_poi_fused__native_batch_norm_legit_no_training_mul_sigmoid_19 --------------------------
	.section	.nv.info.triton_poi_fused__native_batch_norm_legit_no_training_mul_sigmoid_19,"",@"SHT_CUDA_INFO"
	.sectionflags	@""
	.align	4


	//----- nvinfo : EIATTR_CUDA_API_VERSION
	.align		4
        /*0000*/ 	.byte	0x04, 0x37
        /*0002*/ 	.short	(.L_11 - .L_10)
.L_10:
        /*0004*/ 	.word	0x0000007c


	//----- nvinfo : EIATTR_KPARAM_INFO
	.align		4
.L_11:
        /*0008*/ 	.byte	0x04, 0x17
        /*000a*/ 	.short	(.L_13 - .L_12)
.L_12:
        /*000c*/ 	.word	0x00000000
        /*0010*/ 	.short	0x0006
        /*0012*/ 	.short	0x0030
        /*0014*/ 	.byte	0x00, 0xf0, 0x11, 0x00


	//----- nvinfo : EIATTR_KPARAM_INFO
	.align		4
.L_13:
        /*0018*/ 	.byte	0x04, 0x17
        /*001a*/ 	.short	(.L_15 - .L_14)
.L_14:
        /*001c*/ 	.word	0x00000000
        /*0020*/ 	.short	0x0005
        /*0022*/ 	.short	0x0028
        /*0024*/ 	.byte	0x00, 0xf4, 0x21, 0x00


	//----- nvinfo : EIATTR_KPARAM_INFO
	.align		4
.L_15:
        /*0028*/ 	.byte	0x04, 0x17
        /*002a*/ 	.short	(.L_17 - .L_16)
.L_16:
        /*002c*/ 	.word	0x00000000
        /*0030*/ 	.short	0x0004
        /*0032*/ 	.short	0x0020
        /*0034*/ 	.byte	0x00, 0xf4, 0x21, 0x00


	//----- nvinfo : EIATTR_KPARAM_INFO
	.align		4
.L_17:
        /*0038*/ 	.byte	0x04, 0x17
        /*003a*/ 	.short	(.L_19 - .L_18)
.L_18:
        /*003c*/ 	.word	0x00000000
        /*0040*/ 	.short	0x0003
        /*0042*/ 	.short	0x0018
        /*0044*/ 	.byte	0x00, 0xf4, 0x21, 0x00


	//----- nvinfo : EIATTR_KPARAM_INFO
	.align		4
.L_19:
        /*0048*/ 	.byte	0x04, 0x17
        /*004a*/ 	.short	(.L_21 - .L_20)
.L_20:
        /*004c*/ 	.word	0x00000000
        /*0050*/ 	.short	0x0002
        /*0052*/ 	.short	0x0010
        /*0054*/ 	.byte	0x00, 0xf4, 0x21, 0x00


	//----- nvinfo : EIATTR_KPARAM_INFO
	.align		4
.L_21:
        /*0058*/ 	.byte	0x04, 0x17
        /*005a*/ 	.short	(.L_23 - .L_22)
.L_22:
        /*005c*/ 	.word	0x00000000
        /*0060*/ 	.short	0x0001
        /*0062*/ 	.short	0x0008
        /*0064*/ 	.byte	0x00, 0xf4, 0x21, 0x00


	//----- nvinfo : EIATTR_KPARAM_INFO
	.align		4
.L_23:
        /*0068*/ 	.byte	0x04, 0x17
        /*006a*/ 	.short	(.L_25 - .L_24)
.L_24:
        /*006c*/ 	.word	0x00000000
        /*0070*/ 	.short	0x0000
        /*0072*/ 	.short	0x0000
        /*0074*/ 	.byte	0x00, 0xf4, 0x21, 0x00


	//----- nvinfo : EIATTR_SPARSE_MMA_MASK
	.align		4
.L_25:
        /*0078*/ 	.byte	0x03, 0x50
        /*007a*/ 	.short	0x0000


	//----- nvinfo : EIATTR_MAXREG_COUNT
	.align		4
        /*007c*/ 	.byte	0x03, 0x1b
        /*007e*/ 	.short	0x00ff


	//----- nvinfo : EIATTR_EXIT_INSTR_OFFSETS
	.align		4
        /*0080*/ 	.byte	0x04, 0x1c
        /*0082*/ 	.short	(.L_27 - .L_26)


	//   ....[0]....
.L_26:
        /*0084*/ 	.word	0x00000570


	//   ....[1]....
        /*0088*/ 	.word	0x00000590


	//----- nvinfo : EIATTR_REQNTID
	.align		4
.L_27:
        /*008c*/ 	.byte	0x04, 0x10
        /*008e*/ 	.short	(.L_29 - .L_28)
.L_28:
        /*0090*/ 	.word	0x00000100
        /*0094*/ 	.word	0x00000001
        /*0098*/ 	.word	0x00000001


	//----- nvinfo : EIATTR_CBANK_PARAM_SIZE
	.align		4
.L_29:
        /*009c*/ 	.byte	0x03, 0x19
        /*009e*/ 	.short	0x0034


	//----- nvinfo : EIATTR_PARAM_CBANK
	.align		4
        /*00a0*/ 	.byte	0x04, 0x0a
        /*00a2*/ 	.short	(.L_31 - .L_30)
	.align		4
.L_30:
        /*00a4*/ 	.word	index@(.nv.constant0.triton_poi_fused__native_batch_norm_legit_no_training_mul_sigmoid_19)
        /*00a8*/ 	.short	0x0210
        /*00aa*/ 	.short	0x0034


	//----- nvinfo : EIATTR_SW_WAR
	.align		4
.L_31:
        /*00ac*/ 	.byte	0x04, 0x36
        /*00ae*/ 	.short	(.L_33 - .L_32)
.L_32:
        /*00b0*/ 	.word	0x00000008
.L_33:


//--------------------- .nv.callgraph             --------------------------
	.section	.nv.callgraph,"",@"SHT_CUDA_CALLGRAPH"
	.align	4
	.sectionentsize	8
	.align		4
        /*0000*/ 	.word	0x00000000
	.align		4
        /*0004*/ 	.word	0xffffffff
	.align		4
        /*0008*/ 	.word	0x00000000
	.align		4
        /*000c*/ 	.word	0xfffffffe
	.align		4
        /*0010*/ 	.word	0x00000000
	.align		4
        /*0014*/ 	.word	0xfffffffd
	.align		4
        /*0018*/ 	.word	0x00000000
	.align		4
        /*001c*/ 	.word	0xfffffffc


//--------------------- .nv.constant4             --------------------------
	.section	.nv.constant4,"a",@progbits
	.align	8
	.align		8
.nv.constant4:
        /*0000*/ 	.dword	_$_str
	.align		8
        /*0008*/ 	.dword	_$_str_$_2


//--------------------- .text.triton_poi_fused__native_batch_norm_legit_no_training_mul_sigmoid_19 --------------------------
	.section	.text.triton_poi_fused__native_batch_norm_legit_no_training_mul_sigmoid_19,"ax",@progbits
	.align	128
        .global         triton_poi_fused__native_batch_norm_legit_no_training_mul_sigmoid_19
        .type           triton_poi_fused__native_batch_norm_legit_no_training_mul_sigmoid_19,@function
        .size           triton_poi_fused__native_batch_norm_legit_no_training_mul_sigmoid_19,(.L_x_1 - triton_poi_fused__native_batch_norm_legit_no_training_mul_sigmoid_19)
        .other          triton_poi_fused__native_batch_norm_legit_no_training_mul_sigmoid_19,@"STO_CUDA_ENTRY STV_DEFAULT"
triton_poi_fused__native_batch_norm_legit_no_training_mul_sigmoid_19:
.text.triton_poi_fused__native_batch_norm_legit_no_training_mul_sigmoid_19:
[----:B------:R-:W0:Y:S01]  /*0000*/  LDC R1, c[0x0][0x28] ;  /* 0x00000a00ff017b82 */ /* 0x000e220000000800 */
[----:B------:R-:W1:Y:S07]  /*0010*/  S2R R0, SR_TID.X ;  /* 0x0000000000007919 */ /* 0x000e6e0000002100 */
[----:B------:R-:W2:Y:S01]  /*0020*/  LDC.64 R8, c[0x0][0x228] ;  /* 0x00008a00ff087b82 */ /* 0x000ea20000000a00 */
[----:B------:R-:W-:Y:S01]  /*0030*/  ULDC.64 UR4, c[0x0][0x208] ;  /* 0x0000820000047ab9 */ /* 0x000fe20000000a00 */
[----:B------:R-:W3:Y:S06]  /*0040*/  S2R R3, SR_CTAID.X ;  /* 0x0000000000037919 */ /* 0x000eec0000002500 */
[----:B------:R-:W4:Y:S08]  /*0050*/  LDC.64 R14, c[0x0][0x220] ;  /* 0x00008800ff0e7b82 */ /* 0x000f300000000a00 */
[----:B------:R-:W5:Y:S08]  /*0060*/  LDC.64 R12, c[0x0][0x218] ;  /* 0x00008600ff0c7b82 */ /* 0x000f700000000a00 */
[----:B------:R-:W5:Y:S01]  /*0070*/  LDC.64 R16, c[0x0][0x230] ;  /* 0x00008c00ff107b82 */ /* 0x000f620000000a00 */
[----:B-1----:R-:W-:-:S07]  /*0080*/  SHF.L.U32 R0, R0, 0x1, RZ ;  /* 0x0000000100007819 */ /* 0x002fce00000006ff */
[----:B------:R-:W1:Y:S01]  /*0090*/  LDC.64 R18, c[0x0][0x238] ;  /* 0x00008e00ff127b82 */ /* 0x000e620000000a00 */
[----:B------:R-:W-:-:S04]  /*00a0*/  LOP3.LUT R0, R0, 0x1fe, RZ, 0xc0, !PT ;  /* 0x000001fe00007812 */ /* 0x000fc800078ec0ff */
[----:B---3--:R-:W-:-:S04]  /*00b0*/  LEA R0, R3, R0, 0x9 ;  /* 0x0000000003007211 */ /* 0x008fc800078e48ff */
[C---:B------:R-:W-:Y:S01]  /*00c0*/  ISETP.GE.AND P0, PT, R0.reuse, 0x12c00, PT ;  /* 0x00012c000000780c */ /* 0x040fe20003f06270 */
[----:B------:R-:W-:-:S05]  /*00d0*/  IMAD.HI R2, R0, 0x1b4e81b5, RZ ;  /* 0x1b4e81b500027827 */ /* 0x000fca00078e02ff */
[----:B------:R-:W-:-:S04]  /*00e0*/  SHF.R.U32.HI R3, RZ, 0x1f, R2 ;  /* 0x0000001fff037819 */ /* 0x000fc80000011602 */
[----:B------:R-:W-:-:S05]  /*00f0*/  LEA.HI.SX32 R3, R2, R3, 0x1b ;  /* 0x0000000302037211 */ /* 0x000fca00078fdaff */
[----:B------:R-:W-:Y:S01]  /*0100*/  IMAD R11, R3, -0x12c, R0 ;  /* 0xfffffed4030b7824 */ /* 0x000fe200078e0200 */
[----:B------:R-:W-:-:S03]  /*0110*/  CS2R R2, SRZ ;  /* 0x0000000000027805 */ /* 0x000fc6000001ff00 */
[----:B--2---:R-:W-:-:S05]  /*0120*/  IMAD.WIDE R8, R11, 0x4, R8 ;  /* 0x000000040b087825 */ /* 0x004fca00078e0208 */
[----:B------:R2:W3:Y:S01]  /*0130*/  @!P0 LDG.E.EL.64 R2, desc[UR4][R8.64] ;  /* 0x0000000408028981 */ /* 0x0004e2000c2e1b00 */
[----:B------:R-:W-:Y:S02]  /*0140*/  CS2R R4, SRZ ;  /* 0x0000000000047805 */ /* 0x000fe4000001ff00 */
[----:B------:R-:W-:Y:S01]  /*0150*/  CS2R R6, SRZ ;  /* 0x0000000000067805 */ /* 0x000fe2000001ff00 */
[----:B----4-:R-:W-:-:S04]  /*0160*/  IMAD.WIDE R14, R11, 0x4, R14 ;  /* 0x000000040b0e7825 */ /* 0x010fc800078e020e */
[----:B-----5:R-:W-:Y:S01]  /*0170*/  IMAD.WIDE R12, R0, 0x4, R12 ;  /* 0x00000004000c7825 */ /* 0x020fe200078e020c */
[----:B------:R4:W5:Y:S01]  /*0180*/  @!P0 LDG.E.EL.64 R4, desc[UR4][R14.64] ;  /* 0x000000040e048981 */ /* 0x000962000c2e1b00 */
[----:B--2---:R-:W-:Y:S02]  /*0190*/  CS2R R8, SRZ ;  /* 0x0000000000087805 */ /* 0x004fe4000001ff00 */
[C---:B0-----:R-:W-:Y:S01]  /*01a0*/  IMAD.WIDE R16, R11.reuse, 0x4, R16 ;  /* 0x000000040b107825 */ /* 0x041fe200078e0210 */
[----:B------:R0:W5:Y:S03]  /*01b0*/  @!P0 LDG.E.64 R6, desc[UR4][R12.64] ;  /* 0x000000040c068981 */ /* 0x000166000c1e1b00 */
[----:B-1----:R-:W-:Y:S01]  /*01c0*/  IMAD.WIDE R18, R11, 0x4, R18 ;  /* 0x000000040b127825 */ /* 0x002fe200078e0212 */
[----:B------:R-:W-:-:S04]  /*01d0*/  CS2R R10, SRZ ;  /* 0x00000000000a7805 */ /* 0x000fc8000001ff00 */
[----:B------:R-:W2:Y:S04]  /*01e0*/  @!P0 LDG.E.EL.64 R8, desc[UR4][R18.64] ;  /* 0x0000000412088981 */ /* 0x000ea8000c2e1b00 */
[----:B------:R-:W2:Y:S01]  /*01f0*/  @!P0 LDG.E.EL.64 R10, desc[UR4][R16.64] ;  /* 0x00000004100a8981 */ /* 0x000ea2000c2e1b00 */
[----:B---3--:R-:W-:Y:S01]  /*0200*/  FADD R2, R2, 9.9999997473787516356e-06 ;  /* 0x3727c5ac02027421 */ /* 0x008fe20000000000 */
[----:B------:R-:W-:-:S03]  /*0210*/  FADD R3, R3, 9.9999997473787516356e-06 ;  /* 0x3727c5ac03037421 */ /* 0x000fc60000000000 */
[----:B------:R-:W1:Y:S08]  /*0220*/  MUFU.SQRT R20, R2 ;  /* 0x0000000200147308 */ /* 0x000e700000002000 */
[----:B----4-:R-:W3:Y:S01]  /*0230*/  MUFU.SQRT R14, R3 ;  /* 0x00000003000e7308 */ /* 0x010ee20000002000 */
[C---:B-1----:R-:W-:Y:S02]  /*0240*/  FSETP.GT.AND P1, PT, R20.reuse, 8.50705917302346158658e+37, PT ;  /* 0x7e8000001400780b */ /* 0x042fe40003f24000 */
[----:B------:R-:W-:-:S02]  /*0250*/  FSETP.GEU.AND P3, PT, R20, 1.175494350822287508e-38, PT ;  /* 0x008000001400780b */ /* 0x000fc40003f6e000 */
[C---:B---3--:R-:W-:Y:S02]  /*0260*/  FSETP.GT.AND P2, PT, R14.reuse, 8.50705917302346158658e+37, PT ;  /* 0x7e8000000e00780b */ /* 0x048fe40003f44000 */
[----:B------:R-:W-:-:S07]  /*0270*/  FSETP.GEU.AND P4, PT, R14, 1.175494350822287508e-38, PT ;  /* 0x008000000e00780b */ /* 0x000fce0003f8e000 */
[----:B------:R-:W-:Y:S01]  /*0280*/  @P1 FMUL R20, R20, 0.25 ;  /* 0x3e80000014141820 */ /* 0x000fe20000400000 */
[----:B------:R-:W-:-:S03]  /*0290*/  HFMA2.MMA R2, -RZ, RZ, 1.625, 0 ;  /* 0x3e800000ff027435 */ /* 0x000fc600000001ff */
[----:B------:R-:W-:Y:S01]  /*02a0*/  @!P3 FMUL R20, R20, 16777216 ;  /* 0x4b8000001414b820 */ /* 0x000fe20000400000 */
[----:B------:R-:W-:-:S05]  /*02b0*/  @P2 FMUL R14, R14, 0.25 ;  /* 0x3e8000000e0e2820 */ /* 0x000fca0000400000 */
[----:B------:R-:W1:Y:S01]  /*02c0*/  MUFU.RCP R20, R20 ;  /* 0x0000001400147308 */ /* 0x000e620000001000 */
[----:B------:R-:W-:Y:S01]  /*02d0*/  @!P4 FMUL R14, R14, 16777216 ;  /* 0x4b8000000e0ec820 */ /* 0x000fe20000400000 */
[----:B------:R-:W-:-:S06]  /*02e0*/  FSEL R3, R2, 1, P1 ;  /* 0x3f80000002037808 */ /* 0x000fcc0000800000 */
[----:B------:R-:W3:Y:S01]  /*02f0*/  MUFU.RCP R14, R14 ;  /* 0x0000000e000e7308 */ /* 0x000ee20000001000 */
[----:B------:R-:W-:Y:S01]  /*0300*/  @!P3 FMUL R3, R3, 16777216 ;  /* 0x4b8000000303b820 */ /* 0x000fe20000400000 */
[----:B0-----:R-:W-:Y:S01]  /*0310*/  FSEL R13, R2, 1, P2 ;  /* 0x3f800000020d7808 */ /* 0x001fe20001000000 */
[----:B-----5:R-:W-:Y:S02]  /*0320*/  FADD R4, -R4, R6 ;  /* 0x0000000604047221 */ /* 0x020fe40000000100 */
[----:B-1----:R-:W-:Y:S02]  /*0330*/  FMUL R3, R20, R3 ;  /* 0x0000000314037220 */ /* 0x002fe40000400000 */
[----:B------:R-:W-:Y:S01]  /*0340*/  @!P4 FMUL R13, R13, 16777216 ;  /* 0x4b8000000d0dc820 */ /* 0x000fe20000400000 */
[----:B------:R-:W-:Y:S01]  /*0350*/  FADD R5, -R5, R7 ;  /* 0x0000000705057221 */ /* 0x000fe20000000100 */
[----:B------:R-:W-:Y:S02]  /*0360*/  FMUL R3, R4, R3 ;  /* 0x0000000304037220 */ /* 0x000fe40000400000 */
[----:B---3--:R-:W-:-:S02]  /*0370*/  FMUL R4, R14, R13 ;  /* 0x0000000d0e047220 */ /* 0x008fc40000400000 */
[----:B--2---:R-:W-:Y:S02]  /*0380*/  FFMA R8, R3, R10, R8 ;  /* 0x0000000a03087223 */ /* 0x004fe40000000008 */
[----:B------:R-:W-:Y:S02]  /*0390*/  FMUL R4, R5, R4 ;  /* 0x0000000405047220 */ /* 0x000fe40000400000 */
[----:B------:R-:W-:Y:S02]  /*03a0*/  FADD R3, RZ, -R8 ;  /* 0x80000008ff037221 */ /* 0x000fe40000000000 */
[----:B------:R-:W-:Y:S02]  /*03b0*/  FFMA R9, R4, R11, R9 ;  /* 0x0000000b04097223 */ /* 0x000fe40000000009 */
[----:B------:R-:W-:Y:S02]  /*03c0*/  FMUL R4, R3, 1.4426950216293334961 ;  /* 0x3fb8aa3b03047820 */ /* 0x000fe40000400000 */
[----:B------:R-:W-:-:S04]  /*03d0*/  FADD R3, RZ, -R9 ;  /* 0x80000009ff037221 */ /* 0x000fc80000000000 */
[----:B------:R-:W-:Y:S01]  /*03e0*/  FMUL R6, R3, 1.4426950216293334961 ;  /* 0x3fb8aa3b03067820 */ /* 0x000fe20000400000 */
[----:B------:R-:W-:-:S04]  /*03f0*/  FSETP.GEU.AND P1, PT, R4, -126, PT ;  /* 0xc2fc00000400780b */ /* 0x000fc80003f2e000 */
[----:B------:R-:W-:-:S09]  /*0400*/  FSETP.GEU.AND P2, PT, R6, -126, PT ;  /* 0xc2fc00000600780b */ /* 0x000fd20003f4e000 */
[----:B------:R-:W-:-:S04]  /*0410*/  @!P1 FMUL R4, R4, 0.5 ;  /* 0x3f00000004049820 */ /* 0x000fc80000400000 */
[----:B------:R-:W-:Y:S01]  /*0420*/  @!P2 FMUL R6, R6, 0.5 ;  /* 0x3f0000000606a820 */ /* 0x000fe20000400000 */
[----:B------:R-:W0:Y:S08]  /*0430*/  MUFU.EX2 R3, R4 ;  /* 0x0000000400037308 */ /* 0x000e300000000800 */
[----:B------:R-:W1:Y:S01]  /*0440*/  MUFU.EX2 R5, R6 ;  /* 0x0000000600057308 */ /* 0x000e620000000800 */
[----:B0-----:R-:W-:-:S04]  /*0450*/  @!P1 FMUL R3, R3, R3 ;  /* 0x0000000303039220 */ /* 0x001fc80000400000 */
[----:B------:R-:W-:Y:S01]  /*0460*/  FADD R7, R3, 1 ;  /* 0x3f80000003077421 */ /* 0x000fe20000000000 */
[----:B-1----:R-:W-:-:S04]  /*0470*/  @!P2 FMUL R5, R5, R5 ;  /* 0x000000050505a220 */ /* 0x002fc80000400000 */
[----:B------:R-:W-:Y:S01]  /*0480*/  FADD R10, R5, 1 ;  /* 0x3f800000050a7421 */ /* 0x000fe20000000000 */
[----:B------:R-:W-:Y:S01]  /*0490*/  FSETP.GT.AND P1, PT, R7, 8.50705917302346158658e+37, PT ;  /* 0x7e8000000700780b */ /* 0x000fe20003f24000 */
[----:B------:R-:W0:Y:S03]  /*04a0*/  LDC.64 R4, c[0x0][0x210] ;  /* 0x00008400ff047b82 */ /* 0x000e260000000a00 */
[----:B------:R-:W-:-:S09]  /*04b0*/  FSETP.GT.AND P2, PT, R10, 8.50705917302346158658e+37, PT ;  /* 0x7e8000000a00780b */ /* 0x000fd20003f44000 */
[----:B------:R-:W-:-:S04]  /*04c0*/  @P1 FMUL R7, R7, 0.25 ;  /* 0x3e80000007071820 */ /* 0x000fc80000400000 */
[----:B------:R-:W-:Y:S02]  /*04d0*/  @P2 FMUL R10, R10, 0.25 ;  /* 0x3e8000000a0a2820 */ /* 0x000fe40000400000 */
[----:B------:R-:W1:Y:S08]  /*04e0*/  MUFU.RCP R7, R7 ;  /* 0x0000000700077308 */ /* 0x000e700000001000 */
[----:B------:R-:W2:Y:S01]  /*04f0*/  MUFU.RCP R10, R10 ;  /* 0x0000000a000a7308 */ /* 0x000ea20000001000 */
[----:B------:R-:W-:-:S02]  /*0500*/  FSEL R6, R2, 1, P1 ;  /* 0x3f80000002067808 */ /* 0x000fc40000800000 */
[----:B------:R-:W-:-:S03]  /*0510*/  FSEL R3, R2, 1, P2 ;  /* 0x3f80000002037808 */ /* 0x000fc60001000000 */
[----:B-1----:R-:W-:-:S04]  /*0520*/  FMUL R11, R7, R6 ;  /* 0x00000006070b7220 */ /* 0x002fc80000400000 */
[----:B------:R-:W-:Y:S01]  /*0530*/  FMUL R8, R8, R11 ;  /* 0x0000000b08087220 */ /* 0x000fe20000400000 */
[----:B--2---:R-:W-:Y:S01]  /*0540*/  FMUL R6, R10, R3 ;  /* 0x000000030a067220 */ /* 0x004fe20000400000 */
[----:B0-----:R-:W-:-:S04]  /*0550*/  IMAD.WIDE R2, R0, 0x4, R4 ;  /* 0x0000000400027825 */ /* 0x001fc800078e0204 */
[----:B------:R-:W-:Y:S01]  /*0560*/  FMUL R9, R9, R6 ;  /* 0x0000000609097220 */ /* 0x000fe20000400000 */
[----:B------:R-:W-:Y:S06]  /*0570*/  @P0 EXIT ;  /* 0x000000000000094d */ /* 0x000fec0003800000 */
[----:B------:R-:W-:Y:S01]  /*0580*/  STG.E.64 desc[UR4][R2.64], R8 ;  /* 0x0000000802007986 */ /* 0x000fe2000c101b04 */
[----:B------:R-:W-:Y:S05]  /*0590*/  EXIT ;  /* 0x000000000000794d */ /* 0x000fea0003800000 */
.L_x_0:
[----:B------:R-:W-:-:S00]  /*05a0*/  BRA `(.L_x_0) ;  /* 0xfffffffc00fc7947 */ /* 0x000fc0000383ffff */
[----:B------:R-:W-:-:S00]  /*05b0*/  NOP ;  /* 0x0000000000007918 */ /* 0x000fc00000000000 */
        /* <DEDUP_REMOVED lines=12> */
.L_x_1:


//--------------------- .nv.global.init           --------------------------
	.section	.nv.global.init,"aw",@progbits
.nv.global.init:
	.type		_$_str,@object
	.size		_$_str,(_$_str_$_2 - _$_str)
_$_str:
        /*0000*/ 	.byte	0x5f, 0x5f, 0x43, 0x55, 0x44, 0x41, 0x5f, 0x46, 0x54, 0x5a, 0x00
	.type		_$_str_$_2,@object
	.size		_$_str_$_2,(.L_1 - _$_str_$_2)
_$_str_$_2:
        /*000b*/ 	.byte	0x5f, 0x5f, 0x43, 0x55, 0x44, 0x41, 0x5f, 0x50, 0x52, 0x45, 0x43, 0x5f, 0x53, 0x51, 0x52, 0x54
        /*001b*/ 	.byte	0x00
.L_1:


//--------------------- .nv.constant0.triton_poi_fused__native_batch_norm_legit_no_training_mul_sigmoid_19 --------------------------
	.section	.nv.constant0.triton_poi_fused__native_batch_norm_legit_no_training_mul_sigmoid_19,"a",@progbits
	.sectionflags	@""
	.align	4
.nv.constant0.triton_poi_fused__native_batch_norm_legit_no_training_mul_sigmoid_19:
	.zero		580
